//
// Generated by NVIDIA NVVM Compiler
//
// Compiler Build ID: CL-36424714
// Cuda compilation tools, release 13.0, V13.0.88
// Based on NVVM 20.0.0
//

.version 9.0
.target sm_100
.address_size 64

	// .globl	_Z19AmplifySignalKernelPfif

.visible .entry _Z19AmplifySignalKernelPfif(
	.param .u64 .ptr .align 1 _Z19AmplifySignalKernelPfif_param_0,
	.param .u32 _Z19AmplifySignalKernelPfif_param_1,
	.param .f32 _Z19AmplifySignalKernelPfif_param_2
)
{
	.reg .pred 	%p<2>;
	.reg .b32 	%r<6>;
	.reg .b32 	%f<4>;
	.reg .b64 	%rd<5>;

	ld.param.u64 	%rd1, [_Z19AmplifySignalKernelPfif_param_0];
	ld.param.u32 	%r2, [_Z19AmplifySignalKernelPfif_param_1];
	ld.param.f32 	%f1, [_Z19AmplifySignalKernelPfif_param_2];
	mov.u32 	%r3, %ctaid.x;
	mov.u32 	%r4, %ntid.x;
	mov.u32 	%r5, %tid.x;
	mad.lo.s32 	%r1, %r3, %r4, %r5;
	setp.ge.s32 	%p1, %r1, %r2;
	@%p1 bra 	$L__BB0_2;
	cvta.to.global.u64 	%rd2, %rd1;
	mul.wide.s32 	%rd3, %r1, 4;
	add.s64 	%rd4, %rd2, %rd3;
	ld.global.f32 	%f2, [%rd4];
	mul.f32 	%f3, %f1, %f2;
	st.global.f32 	[%rd4], %f3;
$L__BB0_2:
	ret;

}


// ===== COMPILED SASS (sm_100) =====

	.target	sm_100

	.elftype	@"ET_EXEC"


//--------------------- .note.nv.tkinfo           --------------------------
	.section	.note.nv.tkinfo,"",@"SHT_NOTE"
	.sectionflags	@"SHF_NOTE_NV_TKINFO"
	.tkinfo
        /*0018*/ 	.word	0x00000002
        /*0030*/ 	.string	""
        /*0030*/ 	.string	"ptxas"
        /*0030*/ 	.string	"Cuda compilation tools, release 13.0, V13.0.88"
        /*0030*/ 	.string	"Build cuda_13.0.r13.0/compiler.36424714_0"
        /*0030*/ 	.string	"-arch sm_100 -m 64 "



//--------------------- .note.nv.cuinfo           --------------------------
	.section	.note.nv.cuinfo,"",@"SHT_NOTE"
	.sectionflags	@"SHF_NOTE_NV_CUINFO"
        /*0018*/ 	.short	0x0002
        /*001a*/ 	.short	0x0064
        /*001c*/ 	.short	0x0082
	.zero		2


//--------------------- .nv.info                  --------------------------
	.section	.nv.info,"",@"SHT_CUDA_INFO"
	.align	4


	//----- nvinfo : EIATTR_REGCOUNT
	.align		4
        /*0000*/ 	.byte	0x04, 0x2f
        /*0002*/ 	.short	(.L_1 - .L_0)
	.align		4
.L_0:
        /*0004*/ 	.word	index@(_Z19AmplifySignalKernelPfif)
        /*0008*/ 	.word	0x00000008


	//----- nvinfo : EIATTR_FRAME_SIZE
	.align		4
.L_1:
        /*000c*/ 	.byte	0x04, 0x11
        /*000e*/ 	.short	(.L_3 - .L_2)
	.align		4
.L_2:
        /*0010*/ 	.word	index@(_Z19AmplifySignalKernelPfif)
        /*0014*/ 	.word	0x00000000


	//----- nvinfo : EIATTR_MIN_STACK_SIZE
	.align		4
.L_3:
        /*0018*/ 	.byte	0x04, 0x12
        /*001a*/ 	.short	(.L_5 - .L_4)
	.align		4
.L_4:
        /*001c*/ 	.word	index@(_Z19AmplifySignalKernelPfif)
        /*0020*/ 	.word	0x00000000
.L_5:


//--------------------- .nv.compat                --------------------------
	.section	.nv.compat,"",@"SHT_CUDA_COMPAT_INFO"
	.align	4
        /*0000*/ 	.byte	0x02, 0x09, 0x00, 0x00, 0x02, 0x02, 0x01, 0x00, 0x02, 0x05, 0x05, 0x00, 0x03, 0x07, 0x01, 0x01
        /*0010*/ 	.byte	0x02, 0x03, 0x00, 0x00, 0x02, 0x06, 0x01, 0x00, 0x04, 0x0b, 0x08, 0x00, 0x09, 0x00, 0x00, 0x00
        /*0020*/ 	.byte	0x00, 0x00, 0x00, 0x00


//--------------------- .nv.info._Z19AmplifySignalKernelPfif --------------------------
	.section	.nv.info._Z19AmplifySignalKernelPfif,"",@"SHT_CUDA_INFO"
	.sectionflags	@""
	.align	4


	//----- nvinfo : EIATTR_CUDA_API_VERSION
	.align		4
        /*0000*/ 	.byte	0x04, 0x37
        /*0002*/ 	.short	(.L_7 - .L_6)
.L_6:
        /*0004*/ 	.word	0x00000082


	//----- nvinfo : EIATTR_KPARAM_INFO
	.align		4
.L_7:
        /*0008*/ 	.byte	0x04, 0x17
        /*000a*/ 	.short	(.L_9 - .L_8)
.L_8:
        /*000c*/ 	.word	0x00000000
        /*0010*/ 	.short	0x0002
        /*0012*/ 	.short	0x000c
        /*0014*/ 	.byte	0x00, 0xf0, 0x11, 0x00


	//----- nvinfo : EIATTR_KPARAM_INFO
	.align		4
.L_9:
        /*0018*/ 	.byte	0x04, 0x17
        /*001a*/ 	.short	(.L_11 - .L_10)
.L_10:
        /*001c*/ 	.word	0x00000000
        /*0020*/ 	.short	0x0001
        /*0022*/ 	.short	0x0008
        /*0024*/ 	.byte	0x00, 0xf0, 0x11, 0x00


	//----- nvinfo : EIATTR_KPARAM_INFO
	.align		4
.L_11:
        /*0028*/ 	.byte	0x04, 0x17
        /*002a*/ 	.short	(.L_13 - .L_12)
.L_12:
        /*002c*/ 	.word	0x00000000
        /*0030*/ 	.short	0x0000
        /*0032*/ 	.short	0x0000
        /*0034*/ 	.byte	0x00, 0xf5, 0x21, 0x00


	//----- nvinfo : EIATTR_SPARSE_MMA_MASK
	.align		4
.L_13:
        /*0038*/ 	.byte	0x03, 0x50
        /*003a*/ 	.short	0x0000


	//----- nvinfo : EIATTR_MAXREG_COUNT
	.align		4
        /*003c*/ 	.byte	0x03, 0x1b
        /*003e*/ 	.short	0x00ff


	//----- nvinfo : EIATTR_MERCURY_ISA_VERSION
	.align		4
        /*0040*/ 	.byte	0x03, 0x5f
        /*0042*/ 	.short	0x0101


	//----- nvinfo : EIATTR_VRC_CTA_INIT_COUNT
	.align		4
        /*0044*/ 	.byte	0x02, 0x4a
	.zero		1
	.zero		1


	//----- nvinfo : EIATTR_EXIT_INSTR_OFFSETS
	.align		4
        /*0048*/ 	.byte	0x04, 0x1c
        /*004a*/ 	.short	(.L_15 - .L_14)


	//   ....[0]....
.L_14:
        /*004c*/ 	.word	0x00000070


	//   ....[1]....
        /*0050*/ 	.word	0x000000f0


	//----- nvinfo : EIATTR_CBANK_PARAM_SIZE
	.align		4
.L_15:
        /*0054*/ 	.byte	0x03, 0x19
        /*0056*/ 	.short	0x0010


	//----- nvinfo : EIATTR_PARAM_CBANK
	.align		4
        /*0058*/ 	.byte	0x04, 0x0a
        /*005a*/ 	.short	(.L_17 - .L_16)
	.align		4
.L_16:
        /*005c*/ 	.word	index@(.nv.constant0._Z19AmplifySignalKernelPfif)
        /*0060*/ 	.short	0x0380
        /*0062*/ 	.short	0x0010


	//----- nvinfo : EIATTR_SW_WAR
	.align		4
.L_17:
        /*0064*/ 	.byte	0x04, 0x36
        /*0066*/ 	.short	(.L_19 - .L_18)
.L_18:
        /*0068*/ 	.word	0x00000008
.L_19:


//--------------------- .nv.callgraph             --------------------------
	.section	.nv.callgraph,"",@"SHT_CUDA_CALLGRAPH"
	.align	4
	.sectionentsize	8
	.align		4
        /*0000*/ 	.word	0x00000000
	.align		4
        /*0004*/ 	.word	0xffffffff
	.align		4
        /*0008*/ 	.word	0x00000000
	.align		4
        /*000c*/ 	.word	0xfffffffe
	.align		4
        /*0010*/ 	.word	0x00000000
	.align		4
        /*0014*/ 	.word	0xfffffffd
	.align		4
        /*0018*/ 	.word	0x00000000
	.align		4
        /*001c*/ 	.word	0xfffffffc


//--------------------- .text._Z19AmplifySignalKernelPfif --------------------------
	.section	.text._Z19AmplifySignalKernelPfif,"ax",@progbits
	.align	128
        .global         _Z19AmplifySignalKernelPfif
        .type           _Z19AmplifySignalKernelPfif,@function
        .size           _Z19AmplifySignalKernelPfif,(.L_x_1 - _Z19AmplifySignalKernelPfif)
        .other          _Z19AmplifySignalKernelPfif,@"STO_CUDA_ENTRY STV_DEFAULT"
_Z19AmplifySignalKernelPfif:
.text._Z19AmplifySignalKernelPfif:
[----:B------:R-:W-:Y:S01]  /*0000*/  LDC R1, c[0x0][0x37c] ;  /* 0x0000df00ff017b82 */ /* 0x000fe20000000800 */
[----:B------:R-:W0:Y:S07]  /*0010*/  S2R R0, SR_TID.X ;  /* 0x0000000000007919 */ /* 0x000e2e0000002100 */
[----:B------:R-:W0:Y:S01]  /*0020*/  S2UR UR4, SR_CTAID.X ;  /* 0x00000000000479c3 */ /* 0x000e220000002500 */
[----:B------:R-:W1:Y:S07]  /*0030*/  LDCU UR5, c[0x0][0x388] ;  /* 0x00007100ff0577ac */ /* 0x000e6e0008000800 */
[----:B------:R-:W0:Y:S02]  /*0040*/  LDC R5, c[0x0][0x360] ;  /* 0x0000d800ff057b82 */ /* 0x000e240000000800 */
[----:B0-----:R-:W-:-:S05]  /*0050*/  IMAD R5, R5, UR4, R0 ;  /* 0x0000000405057c24 */ /* 0x001fca000f8e0200 */
[----:B-1----:R-:W-:-:S13]  /*0060*/  ISETP.GE.AND P0, PT, R5, UR5, PT ;  /* 0x0000000505007c0c */ /* 0x002fda000bf06270 */
[----:B------:R-:W-:Y:S05]  /*0070*/  @P0 EXIT ;  /* 0x000000000000094d */ /* 0x000fea0003800000 */
[----:B------:R-:W0:Y:S01]  /*0080*/  LDC.64 R2, c[0x0][0x380] ;  /* 0x0000e000ff027b82 */ /* 0x000e220000000a00 */
[----:B------:R-:W1:Y:S01]  /*0090*/  LDCU.64 UR4, c[0x0][0x358] ;  /* 0x00006b00ff0477ac */ /* 0x000e620008000a00 */
[----:B------:R-:W2:Y:S01]  /*00a0*/  LDCU UR6, c[0x0][0x38c] ;  /* 0x00007180ff0677ac */ /* 0x000ea20008000800 */
[----:B0-----:R-:W-:-:S05]  /*00b0*/  IMAD.WIDE R2, R5, 0x4, R2 ;  /* 0x0000000405027825 */ /* 0x001fca00078e0202 */
[----:B-1----:R-:W2:Y:S02]  /*00c0*/  LDG.E R0, desc[UR4][R2.64] ;  /* 0x0000000402007981 */ /* 0x002ea4000c1e1900 */
[----:B--2---:R-:W-:-:S05]  /*00d0*/  FMUL R5, R0, UR6 ;  /* 0x0000000600057c20 */ /* 0x004fca0008400000 */
[----:B------:R-:W-:Y:S01]  /*00e0*/  STG.E desc[UR4][R2.64], R5 ;  /* 0x0000000502007986 */ /* 0x000fe2000c101904 */
[----:B------:R-:W-:Y:S05]  /*00f0*/  EXIT ;  /* 0x000000000000794d */ /* 0x000fea0003800000 */
.L_x_0:
[----:B------:R-:W-:-:S00]  /*0100*/  BRA `(.L_x_0) ;  /* 0xfffffffc00fc7947 */ /* 0x000fc0000383ffff */
[----:B------:R-:W-:-:S00]  /*0110*/  NOP ;  /* 0x0000000000007918 */ /* 0x000fc00000000000 */
        /* <DEDUP_REMOVED lines=14> */
.L_x_1:


//--------------------- .nv.shared.reserved.0     --------------------------
	.section	.nv.shared.reserved.0,"aw",@nobits
	.weak		__nv_reservedSMEM_offset_0_alias
	.size		__nv_reservedSMEM_offset_0_alias, 0, 64
	.other		__nv_reservedSMEM_offset_0_alias,@"STO_CUDA_RESERVED_SHARED STV_DEFAULT"
__nv_reservedSMEM_offset_0_alias:
	.zero		0
	.zero		64


//--------------------- .nv.constant0._Z19AmplifySignalKernelPfif --------------------------
	.section	.nv.constant0._Z19AmplifySignalKernelPfif,"a",@progbits
	.sectionflags	@""
	.align	4
.nv.constant0._Z19AmplifySignalKernelPfif:
	.zero		912


//--------------------- SYMBOLS --------------------------

	.type		.nv.reservedSmem.offset0,@object
	.size		.nv.reservedSmem.offset0,0x4
